







.version 5.0
.target sm_61
.address_size 64


.global .align 8 .b8 _ZTVSt9basic_iosIcSt11char_traitsIcEE[32];
.global .align 8 .b8 _ZTTSo[8];
.global .align 8 .b8 _ZTVSt15basic_streambufIcSt11char_traitsIcEE[128];
.global .align 8 .b8 _ZTVNSt7__cxx1115basic_stringbufIcSt11char_traitsIcESaIcEEE[128];
.global .align 8 .b8 _ZTTNSt7__cxx1119basic_ostringstreamIcSt11char_traitsIcESaIcEEE[8];
.global .align 8 .b8 _ZTVN10__cxxabiv119__pointer_type_infoE[8];
.global .align 8 .b8 _ZTVN10__cxxabiv120__function_type_infoE[8];
.global .align 8 .b8 _ZTVN10__cxxabiv117__class_type_infoE[8];
.global .align 8 .b8 _ZTVN10__cxxabiv120__si_class_type_infoE[8];
.global .align 8 .b8 _ZTVSt9exception[40];
.global .align 8 .b8 _ZTVN3c105ErrorE[40];
.global .align 8 .b8 _ZTVN3c1020intrusive_ptr_targetE[40];
.global .align 8 .b8 _ZTVN3c1011StorageImplE[40];
.global .align 8 .b8 _ZTVN6caffe28OperatorINS_11CUDAContextEEE[136];
.global .align 8 .b8 _ZTVN6caffe216ChannelShuffleOpIfNS_11CUDAContextEEE[136];
.global .align 8 .b8 _ZTVN6caffe224ChannelShuffleGradientOpIfNS_11CUDAContextEEE[136];




.visible .entry _ZN6caffe224ChannelShuffleNCHWKernelIfLb0EEEviiiPKT_PS1_(
.param .u32 _ZN6caffe224ChannelShuffleNCHWKernelIfLb0EEEviiiPKT_PS1__param_0,
.param .u32 _ZN6caffe224ChannelShuffleNCHWKernelIfLb0EEEviiiPKT_PS1__param_1,
.param .u32 _ZN6caffe224ChannelShuffleNCHWKernelIfLb0EEEviiiPKT_PS1__param_2,
.param .u64 _ZN6caffe224ChannelShuffleNCHWKernelIfLb0EEEviiiPKT_PS1__param_3,
.param .u64 _ZN6caffe224ChannelShuffleNCHWKernelIfLb0EEEviiiPKT_PS1__param_4
)
{
.reg .pred %p<2>;
.reg .f32 %f<2>;
.reg .b32 %r<19>;
.reg .b64 %rd<11>;


ld.param.u32 %r2, [_ZN6caffe224ChannelShuffleNCHWKernelIfLb0EEEviiiPKT_PS1__param_0];
ld.param.u32 %r3, [_ZN6caffe224ChannelShuffleNCHWKernelIfLb0EEEviiiPKT_PS1__param_1];
ld.param.u32 %r4, [_ZN6caffe224ChannelShuffleNCHWKernelIfLb0EEEviiiPKT_PS1__param_2];
ld.param.u64 %rd1, [_ZN6caffe224ChannelShuffleNCHWKernelIfLb0EEEviiiPKT_PS1__param_3];
ld.param.u64 %rd2, [_ZN6caffe224ChannelShuffleNCHWKernelIfLb0EEEviiiPKT_PS1__param_4];
mov.u32 %r5, %ctaid.x;
shl.b32 %r6, %r5, 7;
mov.u32 %r7, %tid.x;
add.s32 %r1, %r7, %r6;
setp.ge.s32	%p1, %r1, %r4;
@%p1 bra BB0_2;

mul.lo.s32 %r8, %r3, %r2;
mov.u32 %r9, %ctaid.z;
rem.u32 %r10, %r9, %r2;
div.u32 %r11, %r9, %r2;
mov.u32 %r12, %ctaid.y;
mul.lo.s32 %r13, %r8, %r12;
mad.lo.s32 %r14, %r10, %r3, %r11;
add.s32 %r15, %r14, %r13;
mul.lo.s32 %r16, %r15, %r4;
cvt.s64.s32	%rd4, %r16;
cvt.s64.s32	%rd5, %r1;
add.s64 %rd6, %rd4, %rd5;
shl.b64 %rd7, %rd6, 2;
add.s64 %rd3, %rd1, %rd7;

	ld.global.nc.f32 %f1, [%rd3];

	add.s32 %r17, %r13, %r9;
mad.lo.s32 %r18, %r17, %r4, %r1;
cvta.to.global.u64 %rd8, %rd2;
mul.wide.u32 %rd9, %r18, 4;
add.s64 %rd10, %rd8, %rd9;
st.global.f32 [%rd10], %f1;

BB0_2:
ret;
}


.visible .entry _ZN6caffe224ChannelShuffleNCHWKernelIfLb1EEEviiiPKT_PS1_(
.param .u32 _ZN6caffe224ChannelShuffleNCHWKernelIfLb1EEEviiiPKT_PS1__param_0,
.param .u32 _ZN6caffe224ChannelShuffleNCHWKernelIfLb1EEEviiiPKT_PS1__param_1,
.param .u32 _ZN6caffe224ChannelShuffleNCHWKernelIfLb1EEEviiiPKT_PS1__param_2,
.param .u64 _ZN6caffe224ChannelShuffleNCHWKernelIfLb1EEEviiiPKT_PS1__param_3,
.param .u64 _ZN6caffe224ChannelShuffleNCHWKernelIfLb1EEEviiiPKT_PS1__param_4
)
{
.reg .pred %p<2>;
.reg .f32 %f<2>;
.reg .b32 %r<19>;
.reg .b64 %rd<11>;


ld.param.u32 %r2, [_ZN6caffe224ChannelShuffleNCHWKernelIfLb1EEEviiiPKT_PS1__param_0];
ld.param.u32 %r3, [_ZN6caffe224ChannelShuffleNCHWKernelIfLb1EEEviiiPKT_PS1__param_1];
ld.param.u32 %r4, [_ZN6caffe224ChannelShuffleNCHWKernelIfLb1EEEviiiPKT_PS1__param_2];
ld.param.u64 %rd1, [_ZN6caffe224ChannelShuffleNCHWKernelIfLb1EEEviiiPKT_PS1__param_3];
ld.param.u64 %rd2, [_ZN6caffe224ChannelShuffleNCHWKernelIfLb1EEEviiiPKT_PS1__param_4];
mov.u32 %r5, %ctaid.y;
shl.b32 %r6, %r5, 7;
mov.u32 %r7, %tid.x;
add.s32 %r1, %r7, %r6;
setp.ge.s32	%p1, %r1, %r4;
@%p1 bra BB1_2;

mul.lo.s32 %r8, %r3, %r2;
mov.u32 %r9, %ctaid.z;
rem.u32 %r10, %r9, %r2;
div.u32 %r11, %r9, %r2;
mov.u32 %r12, %ctaid.x;
mul.lo.s32 %r13, %r8, %r12;
mad.lo.s32 %r14, %r10, %r3, %r11;
add.s32 %r15, %r14, %r13;
mul.lo.s32 %r16, %r15, %r4;
cvt.s64.s32	%rd4, %r16;
cvt.s64.s32	%rd5, %r1;
add.s64 %rd6, %rd4, %rd5;
shl.b64 %rd7, %rd6, 2;
add.s64 %rd3, %rd1, %rd7;

	ld.global.nc.f32 %f1, [%rd3];

	add.s32 %r17, %r13, %r9;
mad.lo.s32 %r18, %r17, %r4, %r1;
cvta.to.global.u64 %rd8, %rd2;
mul.wide.u32 %rd9, %r18, 4;
add.s64 %rd10, %rd8, %rd9;
st.global.f32 [%rd10], %f1;

BB1_2:
ret;
}


.visible .entry _ZN6caffe224ChannelShuffleNHWCKernelIfLi32EEEviiPKfPf(
.param .u32 _ZN6caffe224ChannelShuffleNHWCKernelIfLi32EEEviiPKfPf_param_0,
.param .u32 _ZN6caffe224ChannelShuffleNHWCKernelIfLi32EEEviiPKfPf_param_1,
.param .u64 _ZN6caffe224ChannelShuffleNHWCKernelIfLi32EEEviiPKfPf_param_2,
.param .u64 _ZN6caffe224ChannelShuffleNHWCKernelIfLi32EEEviiPKfPf_param_3
)
{
.reg .pred %p<5>;
.reg .f32 %f<3>;
.reg .b32 %r<20>;
.reg .b64 %rd<17>;

	.shared .align 4 .b8 _ZN6caffe224ChannelShuffleNHWCKernelIfLi32EEEviiPKfPf$__cuda_local_var_193095_29_non_const_sdata[128];

ld.param.u32 %r10, [_ZN6caffe224ChannelShuffleNHWCKernelIfLi32EEEviiPKfPf_param_0];
ld.param.u32 %r11, [_ZN6caffe224ChannelShuffleNHWCKernelIfLi32EEEviiPKfPf_param_1];
ld.param.u64 %rd3, [_ZN6caffe224ChannelShuffleNHWCKernelIfLi32EEEviiPKfPf_param_2];
ld.param.u64 %rd4, [_ZN6caffe224ChannelShuffleNHWCKernelIfLi32EEEviiPKfPf_param_3];
mov.u32 %r12, %ctaid.x;
mul.lo.s32 %r1, %r11, %r10;
mul.lo.s32 %r2, %r12, %r1;
mov.u32 %r3, %tid.x;
setp.ge.s32	%p2, %r3, %r1;
@%p2 bra BB2_3;

cvt.s64.s32	%rd1, %r2;
mov.u32 %r4, %ntid.x;
mov.u32 %r19, %r3;

BB2_2:
mov.u32 %r5, %r19;
cvt.s64.s32	%rd6, %r5;
add.s64 %rd7, %rd6, %rd1;
shl.b64 %rd8, %rd7, 2;
add.s64 %rd5, %rd3, %rd8;

	ld.global.nc.f32 %f1, [%rd5];

	mul.wide.s32 %rd9, %r5, 4;
mov.u64 %rd10, _ZN6caffe224ChannelShuffleNHWCKernelIfLi32EEEviiPKfPf$__cuda_local_var_193095_29_non_const_sdata;
add.s64 %rd11, %rd10, %rd9;
st.shared.f32 [%rd11], %f1;
add.s32 %r6, %r4, %r5;
setp.lt.s32	%p3, %r6, %r1;
mov.u32 %r19, %r6;
@%p3 bra BB2_2;

BB2_3:
setp.lt.s32	%p1, %r3, %r1;
bar.sync 0;
@!%p1 bra BB2_6;
bra.uni BB2_4;

BB2_4:
cvta.to.global.u64 %rd2, %rd4;
mov.u32 %r7, %ntid.x;
mov.u32 %r18, %r3;

BB2_5:
rem.s32 %r13, %r18, %r10;
div.s32 %r14, %r18, %r10;
mad.lo.s32 %r15, %r13, %r11, %r14;
mul.wide.s32 %rd12, %r15, 4;
mov.u64 %rd13, _ZN6caffe224ChannelShuffleNHWCKernelIfLi32EEEviiPKfPf$__cuda_local_var_193095_29_non_const_sdata;
add.s64 %rd14, %rd13, %rd12;
ld.shared.f32 %f2, [%rd14];
add.s32 %r16, %r18, %r2;
mul.wide.s32 %rd15, %r16, 4;
add.s64 %rd16, %rd2, %rd15;
st.global.f32 [%rd16], %f2;
add.s32 %r18, %r7, %r18;
setp.lt.s32	%p4, %r18, %r1;
@%p4 bra BB2_5;

BB2_6:
ret;
}


.visible .entry _ZN6caffe224ChannelShuffleNHWCKernelIfLi128EEEviiPKfPf(
.param .u32 _ZN6caffe224ChannelShuffleNHWCKernelIfLi128EEEviiPKfPf_param_0,
.param .u32 _ZN6caffe224ChannelShuffleNHWCKernelIfLi128EEEviiPKfPf_param_1,
.param .u64 _ZN6caffe224ChannelShuffleNHWCKernelIfLi128EEEviiPKfPf_param_2,
.param .u64 _ZN6caffe224ChannelShuffleNHWCKernelIfLi128EEEviiPKfPf_param_3
)
{
.reg .pred %p<5>;
.reg .f32 %f<3>;
.reg .b32 %r<20>;
.reg .b64 %rd<17>;

	.shared .align 4 .b8 _ZN6caffe224ChannelShuffleNHWCKernelIfLi128EEEviiPKfPf$__cuda_local_var_193095_29_non_const_sdata[512];

ld.param.u32 %r10, [_ZN6caffe224ChannelShuffleNHWCKernelIfLi128EEEviiPKfPf_param_0];
ld.param.u32 %r11, [_ZN6caffe224ChannelShuffleNHWCKernelIfLi128EEEviiPKfPf_param_1];
ld.param.u64 %rd3, [_ZN6caffe224ChannelShuffleNHWCKernelIfLi128EEEviiPKfPf_param_2];
ld.param.u64 %rd4, [_ZN6caffe224ChannelShuffleNHWCKernelIfLi128EEEviiPKfPf_param_3];
mov.u32 %r12, %ctaid.x;
mul.lo.s32 %r1, %r11, %r10;
mul.lo.s32 %r2, %r12, %r1;
mov.u32 %r3, %tid.x;
setp.ge.s32	%p2, %r3, %r1;
@%p2 bra BB3_3;

cvt.s64.s32	%rd1, %r2;
mov.u32 %r4, %ntid.x;
mov.u32 %r19, %r3;

BB3_2:
mov.u32 %r5, %r19;
cvt.s64.s32	%rd6, %r5;
add.s64 %rd7, %rd6, %rd1;
shl.b64 %rd8, %rd7, 2;
add.s64 %rd5, %rd3, %rd8;

	ld.global.nc.f32 %f1, [%rd5];

	mul.wide.s32 %rd9, %r5, 4;
mov.u64 %rd10, _ZN6caffe224ChannelShuffleNHWCKernelIfLi128EEEviiPKfPf$__cuda_local_var_193095_29_non_const_sdata;
add.s64 %rd11, %rd10, %rd9;
st.shared.f32 [%rd11], %f1;
add.s32 %r6, %r4, %r5;
setp.lt.s32	%p3, %r6, %r1;
mov.u32 %r19, %r6;
@%p3 bra BB3_2;

BB3_3:
setp.lt.s32	%p1, %r3, %r1;
bar.sync 0;
@!%p1 bra BB3_6;
bra.uni BB3_4;

BB3_4:
cvta.to.global.u64 %rd2, %rd4;
mov.u32 %r7, %ntid.x;
mov.u32 %r18, %r3;

BB3_5:
rem.s32 %r13, %r18, %r10;
div.s32 %r14, %r18, %r10;
mad.lo.s32 %r15, %r13, %r11, %r14;
mul.wide.s32 %rd12, %r15, 4;
mov.u64 %rd13, _ZN6caffe224ChannelShuffleNHWCKernelIfLi128EEEviiPKfPf$__cuda_local_var_193095_29_non_const_sdata;
add.s64 %rd14, %rd13, %rd12;
ld.shared.f32 %f2, [%rd14];
add.s32 %r16, %r18, %r2;
mul.wide.s32 %rd15, %r16, 4;
add.s64 %rd16, %rd2, %rd15;
st.global.f32 [%rd16], %f2;
add.s32 %r18, %r7, %r18;
setp.lt.s32	%p4, %r18, %r1;
@%p4 bra BB3_5;

BB3_6:
ret;
}


.visible .entry _ZN6caffe224ChannelShuffleNHWCKernelIfLi512EEEviiPKfPf(
.param .u32 _ZN6caffe224ChannelShuffleNHWCKernelIfLi512EEEviiPKfPf_param_0,
.param .u32 _ZN6caffe224ChannelShuffleNHWCKernelIfLi512EEEviiPKfPf_param_1,
.param .u64 _ZN6caffe224ChannelShuffleNHWCKernelIfLi512EEEviiPKfPf_param_2,
.param .u64 _ZN6caffe224ChannelShuffleNHWCKernelIfLi512EEEviiPKfPf_param_3
)
{
.reg .pred %p<5>;
.reg .f32 %f<3>;
.reg .b32 %r<20>;
.reg .b64 %rd<17>;

	.shared .align 4 .b8 _ZN6caffe224ChannelShuffleNHWCKernelIfLi512EEEviiPKfPf$__cuda_local_var_193095_29_non_const_sdata[2048];

ld.param.u32 %r10, [_ZN6caffe224ChannelShuffleNHWCKernelIfLi512EEEviiPKfPf_param_0];
ld.param.u32 %r11, [_ZN6caffe224ChannelShuffleNHWCKernelIfLi512EEEviiPKfPf_param_1];
ld.param.u64 %rd3, [_ZN6caffe224ChannelShuffleNHWCKernelIfLi512EEEviiPKfPf_param_2];
ld.param.u64 %rd4, [_ZN6caffe224ChannelShuffleNHWCKernelIfLi512EEEviiPKfPf_param_3];
mov.u32 %r12, %ctaid.x;
mul.lo.s32 %r1, %r11, %r10;
mul.lo.s32 %r2, %r12, %r1;
mov.u32 %r3, %tid.x;
setp.ge.s32	%p2, %r3, %r1;
@%p2 bra BB4_3;

cvt.s64.s32	%rd1, %r2;
mov.u32 %r4, %ntid.x;
mov.u32 %r19, %r3;

BB4_2:
mov.u32 %r5, %r19;
cvt.s64.s32	%rd6, %r5;
add.s64 %rd7, %rd6, %rd1;
shl.b64 %rd8, %rd7, 2;
add.s64 %rd5, %rd3, %rd8;

	ld.global.nc.f32 %f1, [%rd5];

	mul.wide.s32 %rd9, %r5, 4;
mov.u64 %rd10, _ZN6caffe224ChannelShuffleNHWCKernelIfLi512EEEviiPKfPf$__cuda_local_var_193095_29_non_const_sdata;
add.s64 %rd11, %rd10, %rd9;
st.shared.f32 [%rd11], %f1;
add.s32 %r6, %r4, %r5;
setp.lt.s32	%p3, %r6, %r1;
mov.u32 %r19, %r6;
@%p3 bra BB4_2;

BB4_3:
setp.lt.s32	%p1, %r3, %r1;
bar.sync 0;
@!%p1 bra BB4_6;
bra.uni BB4_4;

BB4_4:
cvta.to.global.u64 %rd2, %rd4;
mov.u32 %r7, %ntid.x;
mov.u32 %r18, %r3;

BB4_5:
rem.s32 %r13, %r18, %r10;
div.s32 %r14, %r18, %r10;
mad.lo.s32 %r15, %r13, %r11, %r14;
mul.wide.s32 %rd12, %r15, 4;
mov.u64 %rd13, _ZN6caffe224ChannelShuffleNHWCKernelIfLi512EEEviiPKfPf$__cuda_local_var_193095_29_non_const_sdata;
add.s64 %rd14, %rd13, %rd12;
ld.shared.f32 %f2, [%rd14];
add.s32 %r16, %r18, %r2;
mul.wide.s32 %rd15, %r16, 4;
add.s64 %rd16, %rd2, %rd15;
st.global.f32 [%rd16], %f2;
add.s32 %r18, %r7, %r18;
setp.lt.s32	%p4, %r18, %r1;
@%p4 bra BB4_5;

BB4_6:
ret;
}




// ===== COMPILED SASS (sm_100) =====

	.target	sm_100

	.elftype	@"ET_EXEC"


//--------------------- .note.nv.tkinfo           --------------------------
	.section	.note.nv.tkinfo,"",@"SHT_NOTE"
	.sectionflags	@"SHF_NOTE_NV_TKINFO"
	.tkinfo
        /*0018*/ 	.word	0x00000002
        /*0030*/ 	.string	""
        /*0030*/ 	.string	"ptxas"
        /*0030*/ 	.string	"Cuda compilation tools, release 13.0, V13.0.88"
        /*0030*/ 	.string	"Build cuda_13.0.r13.0/compiler.36424714_0"
        /*0030*/ 	.string	"-arch sm_100 "



//--------------------- .note.nv.cuinfo           --------------------------
	.section	.note.nv.cuinfo,"",@"SHT_NOTE"
	.sectionflags	@"SHF_NOTE_NV_CUINFO"
        /*0018*/ 	.short	0x0002
        /*001a*/ 	.short	0x003d
        /*001c*/ 	.short	0x0082
	.zero		2


//--------------------- .nv.info                  --------------------------
	.section	.nv.info,"",@"SHT_CUDA_INFO"
	.align	4


	//----- nvinfo : EIATTR_REGCOUNT
	.align		4
        /*0000*/ 	.byte	0x04, 0x2f
        /*0002*/ 	.short	(.L_17 - .L_16)
	.align		4
.L_16:
        /*0004*/ 	.word	index@(_ZN6caffe224ChannelShuffleNCHWKernelIfLb0EEEviiiPKT_PS1_)
        /*0008*/ 	.word	0x0000000a


	//----- nvinfo : EIATTR_FRAME_SIZE
	.align		4
.L_17:
        /*000c*/ 	.byte	0x04, 0x11
        /*000e*/ 	.short	(.L_19 - .L_18)
	.align		4
.L_18:
        /*0010*/ 	.word	index@(_ZN6caffe224ChannelShuffleNCHWKernelIfLb0EEEviiiPKT_PS1_)
        /*0014*/ 	.word	0x00000000


	//----- nvinfo : EIATTR_REGCOUNT
	.align		4
.L_19:
        /*0018*/ 	.byte	0x04, 0x2f
        /*001a*/ 	.short	(.L_21 - .L_20)
	.align		4
.L_20:
        /*001c*/ 	.word	index@(_ZN6caffe224ChannelShuffleNCHWKernelIfLb1EEEviiiPKT_PS1_)
        /*0020*/ 	.word	0x0000000a


	//----- nvinfo : EIATTR_FRAME_SIZE
	.align		4
.L_21:
        /*0024*/ 	.byte	0x04, 0x11
        /*0026*/ 	.short	(.L_23 - .L_22)
	.align		4
.L_22:
        /*0028*/ 	.word	index@(_ZN6caffe224ChannelShuffleNCHWKernelIfLb1EEEviiiPKT_PS1_)
        /*002c*/ 	.word	0x00000000


	//----- nvinfo : EIATTR_REGCOUNT
	.align		4
.L_23:
        /*0030*/ 	.byte	0x04, 0x2f
        /*0032*/ 	.short	(.L_25 - .L_24)
	.align		4
.L_24:
        /*0034*/ 	.word	index@(_ZN6caffe224ChannelShuffleNHWCKernelIfLi32EEEviiPKfPf)
        /*0038*/ 	.word	0x00000014


	//----- nvinfo : EIATTR_FRAME_SIZE
	.align		4
.L_25:
        /*003c*/ 	.byte	0x04, 0x11
        /*003e*/ 	.short	(.L_27 - .L_26)
	.align		4
.L_26:
        /*0040*/ 	.word	index@(_ZN6caffe224ChannelShuffleNHWCKernelIfLi32EEEviiPKfPf)
        /*0044*/ 	.word	0x00000000


	//----- nvinfo : EIATTR_REGCOUNT
	.align		4
.L_27:
        /*0048*/ 	.byte	0x04, 0x2f
        /*004a*/ 	.short	(.L_29 - .L_28)
	.align		4
.L_28:
        /*004c*/ 	.word	index@(_ZN6caffe224ChannelShuffleNHWCKernelIfLi128EEEviiPKfPf)
        /*0050*/ 	.word	0x00000014


	//----- nvinfo : EIATTR_FRAME_SIZE
	.align		4
.L_29:
        /*0054*/ 	.byte	0x04, 0x11
        /*0056*/ 	.short	(.L_31 - .L_30)
	.align		4
.L_30:
        /*0058*/ 	.word	index@(_ZN6caffe224ChannelShuffleNHWCKernelIfLi128EEEviiPKfPf)
        /*005c*/ 	.word	0x00000000


	//----- nvinfo : EIATTR_REGCOUNT
	.align		4
.L_31:
        /*0060*/ 	.byte	0x04, 0x2f
        /*0062*/ 	.short	(.L_33 - .L_32)
	.align		4
.L_32:
        /*0064*/ 	.word	index@(_ZN6caffe224ChannelShuffleNHWCKernelIfLi512EEEviiPKfPf)
        /*0068*/ 	.word	0x00000014


	//----- nvinfo : EIATTR_FRAME_SIZE
	.align		4
.L_33:
        /*006c*/ 	.byte	0x04, 0x11
        /*006e*/ 	.short	(.L_35 - .L_34)
	.align		4
.L_34:
        /*0070*/ 	.word	index@(_ZN6caffe224ChannelShuffleNHWCKernelIfLi512EEEviiPKfPf)
        /*0074*/ 	.word	0x00000000


	//----- nvinfo : EIATTR_MIN_STACK_SIZE
	.align		4
.L_35:
        /*0078*/ 	.byte	0x04, 0x12
        /*007a*/ 	.short	(.L_37 - .L_36)
	.align		4
.L_36:
        /*007c*/ 	.word	index@(_ZN6caffe224ChannelShuffleNHWCKernelIfLi512EEEviiPKfPf)
        /*0080*/ 	.word	0x00000000


	//----- nvinfo : EIATTR_MIN_STACK_SIZE
	.align		4
.L_37:
        /*0084*/ 	.byte	0x04, 0x12
        /*0086*/ 	.short	(.L_39 - .L_38)
	.align		4
.L_38:
        /*0088*/ 	.word	index@(_ZN6caffe224ChannelShuffleNHWCKernelIfLi128EEEviiPKfPf)
        /*008c*/ 	.word	0x00000000


	//----- nvinfo : EIATTR_MIN_STACK_SIZE
	.align		4
.L_39:
        /*0090*/ 	.byte	0x04, 0x12
        /*0092*/ 	.short	(.L_41 - .L_40)
	.align		4
.L_40:
        /*0094*/ 	.word	index@(_ZN6caffe224ChannelShuffleNHWCKernelIfLi32EEEviiPKfPf)
        /*0098*/ 	.word	0x00000000


	//----- nvinfo : EIATTR_MIN_STACK_SIZE
	.align		4
.L_41:
        /*009c*/ 	.byte	0x04, 0x12
        /*009e*/ 	.short	(.L_43 - .L_42)
	.align		4
.L_42:
        /*00a0*/ 	.word	index@(_ZN6caffe224ChannelShuffleNCHWKernelIfLb1EEEviiiPKT_PS1_)
        /*00a4*/ 	.word	0x00000000


	//----- nvinfo : EIATTR_MIN_STACK_SIZE
	.align		4
.L_43:
        /*00a8*/ 	.byte	0x04, 0x12
        /*00aa*/ 	.short	(.L_45 - .L_44)
	.align		4
.L_44:
        /*00ac*/ 	.word	index@(_ZN6caffe224ChannelShuffleNCHWKernelIfLb0EEEviiiPKT_PS1_)
        /*00b0*/ 	.word	0x00000000
.L_45:


//--------------------- .nv.compat                --------------------------
	.section	.nv.compat,"",@"SHT_CUDA_COMPAT_INFO"
	.align	4
        /*0000*/ 	.byte	0x02, 0x09, 0x00, 0x00, 0x02, 0x02, 0x01, 0x00, 0x02, 0x05, 0x05, 0x00, 0x03, 0x07, 0x01, 0x01
        /*0010*/ 	.byte	0x02, 0x03, 0x00, 0x00, 0x02, 0x06, 0x01, 0x00, 0x04, 0x0b, 0x08, 0x00, 0x09, 0x00, 0x00, 0x00
        /*0020*/ 	.byte	0x00, 0x00, 0x00, 0x00


//--------------------- .nv.info._ZN6caffe224ChannelShuffleNHWCKernelIfLi512EEEviiPKfPf --------------------------
	.section	.nv.info._ZN6caffe224ChannelShuffleNHWCKernelIfLi512EEEviiPKfPf,"",@"SHT_CUDA_INFO"
	.sectionflags	@""
	.align	4


	//----- nvinfo : EIATTR_CUDA_API_VERSION
	.align		4
        /*0000*/ 	.byte	0x04, 0x37
        /*0002*/ 	.short	(.L_47 - .L_46)
.L_46:
        /*0004*/ 	.word	0x00000082


	//----- nvinfo : EIATTR_KPARAM_INFO
	.align		4
.L_47:
        /*0008*/ 	.byte	0x04, 0x17
        /*000a*/ 	.short	(.L_49 - .L_48)
.L_48:
        /*000c*/ 	.word	0x00000000
        /*0010*/ 	.short	0x0003
        /*0012*/ 	.short	0x0010
        /*0014*/ 	.byte	0x00, 0xf0, 0x21, 0x00


	//----- nvinfo : EIATTR_KPARAM_INFO
	.align		4
.L_49:
        /*0018*/ 	.byte	0x04, 0x17
        /*001a*/ 	.short	(.L_51 - .L_50)
.L_50:
        /*001c*/ 	.word	0x00000000
        /*0020*/ 	.short	0x0002
        /*0022*/ 	.short	0x0008
        /*0024*/ 	.byte	0x00, 0xf0, 0x21, 0x00


	//----- nvinfo : EIATTR_KPARAM_INFO
	.align		4
.L_51:
        /*0028*/ 	.byte	0x04, 0x17
        /*002a*/ 	.short	(.L_53 - .L_52)
.L_52:
        /*002c*/ 	.word	0x00000000
        /*0030*/ 	.short	0x0001
        /*0032*/ 	.short	0x0004
        /*0034*/ 	.byte	0x00, 0xf0, 0x11, 0x00


	//----- nvinfo : EIATTR_KPARAM_INFO
	.align		4
.L_53:
        /*0038*/ 	.byte	0x04, 0x17
        /*003a*/ 	.short	(.L_55 - .L_54)
.L_54:
        /*003c*/ 	.word	0x00000000
        /*0040*/ 	.short	0x0000
        /*0042*/ 	.short	0x0000
        /*0044*/ 	.byte	0x00, 0xf0, 0x11, 0x00


	//----- nvinfo : EIATTR_SPARSE_MMA_MASK
	.align		4
.L_55:
        /*0048*/ 	.byte	0x03, 0x50
        /*004a*/ 	.short	0x0000


	//----- nvinfo : EIATTR_MAXREG_COUNT
	.align		4
        /*004c*/ 	.byte	0x03, 0x1b
        /*004e*/ 	.short	0x00ff


	//----- nvinfo : EIATTR_NUM_BARRIERS
	.align		4
        /*0050*/ 	.byte	0x02, 0x4c
        /*0052*/ 	.byte	0x01
	.zero		1


	//----- nvinfo : EIATTR_MERCURY_ISA_VERSION
	.align		4
        /*0054*/ 	.byte	0x03, 0x5f
        /*0056*/ 	.short	0x0101


	//----- nvinfo : EIATTR_VRC_CTA_INIT_COUNT
	.align		4
        /*0058*/ 	.byte	0x02, 0x4a
	.zero		1
	.zero		1


	//----- nvinfo : EIATTR_EXIT_INSTR_OFFSETS
	.align		4
        /*005c*/ 	.byte	0x04, 0x1c
        /*005e*/ 	.short	(.L_57 - .L_56)


	//   ....[0]....
.L_56:
        /*0060*/ 	.word	0x000001e0


	//   ....[1]....
        /*0064*/ 	.word	0x00000590


	//----- nvinfo : EIATTR_CRS_STACK_SIZE
	.align		4
.L_57:
        /*0068*/ 	.byte	0x04, 0x1e
        /*006a*/ 	.short	(.L_59 - .L_58)
.L_58:
        /*006c*/ 	.word	0x00000000


	//----- nvinfo : EIATTR_CBANK_PARAM_SIZE
	.align		4
.L_59:
        /*0070*/ 	.byte	0x03, 0x19
        /*0072*/ 	.short	0x0018


	//----- nvinfo : EIATTR_PARAM_CBANK
	.align		4
        /*0074*/ 	.byte	0x04, 0x0a
        /*0076*/ 	.short	(.L_61 - .L_60)
	.align		4
.L_60:
        /*0078*/ 	.word	index@(.nv.constant0._ZN6caffe224ChannelShuffleNHWCKernelIfLi512EEEviiPKfPf)
        /*007c*/ 	.short	0x0380
        /*007e*/ 	.short	0x0018


	//----- nvinfo : EIATTR_SW_WAR
	.align		4
.L_61:
        /*0080*/ 	.byte	0x04, 0x36
        /*0082*/ 	.short	(.L_63 - .L_62)
.L_62:
        /*0084*/ 	.word	0x00000008
.L_63:


//--------------------- .nv.info._ZN6caffe224ChannelShuffleNHWCKernelIfLi128EEEviiPKfPf --------------------------
	.section	.nv.info._ZN6caffe224ChannelShuffleNHWCKernelIfLi128EEEviiPKfPf,"",@"SHT_CUDA_INFO"
	.sectionflags	@""
	.align	4


	//----- nvinfo : EIATTR_CUDA_API_VERSION
	.align		4
        /*0000*/ 	.byte	0x04, 0x37
        /*0002*/ 	.short	(.L_65 - .L_64)
.L_64:
        /*0004*/ 	.word	0x00000082


	//----- nvinfo : EIATTR_KPARAM_INFO
	.align		4
.L_65:
        /*0008*/ 	.byte	0x04, 0x17
        /*000a*/ 	.short	(.L_67 - .L_66)
.L_66:
        /*000c*/ 	.word	0x00000000
        /*0010*/ 	.short	0x0003
        /*0012*/ 	.short	0x0010
        /*0014*/ 	.byte	0x00, 0xf0, 0x21, 0x00


	//----- nvinfo : EIATTR_KPARAM_INFO
	.align		4
.L_67:
        /*0018*/ 	.byte	0x04, 0x17
        /*001a*/ 	.short	(.L_69 - .L_68)
.L_68:
        /*001c*/ 	.word	0x00000000
        /*0020*/ 	.short	0x0002
        /*0022*/ 	.short	0x0008
        /*0024*/ 	.byte	0x00, 0xf0, 0x21, 0x00


	//----- nvinfo : EIATTR_KPARAM_INFO
	.align		4
.L_69:
        /*0028*/ 	.byte	0x04, 0x17
        /*002a*/ 	.short	(.L_71 - .L_70)
.L_70:
        /*002c*/ 	.word	0x00000000
        /*0030*/ 	.short	0x0001
        /*0032*/ 	.short	0x0004
        /*0034*/ 	.byte	0x00, 0xf0, 0x11, 0x00


	//----- nvinfo : EIATTR_KPARAM_INFO
	.align		4
.L_71:
        /*0038*/ 	.byte	0x04, 0x17
        /*003a*/ 	.short	(.L_73 - .L_72)
.L_72:
        /*003c*/ 	.word	0x00000000
        /*0040*/ 	.short	0x0000
        /*0042*/ 	.short	0x0000
        /*0044*/ 	.byte	0x00, 0xf0, 0x11, 0x00


	//----- nvinfo : EIATTR_SPARSE_MMA_MASK
	.align		4
.L_73:
        /*0048*/ 	.byte	0x03, 0x50
        /*004a*/ 	.short	0x0000


	//----- nvinfo : EIATTR_MAXREG_COUNT
	.align		4
        /*004c*/ 	.byte	0x03, 0x1b
        /*004e*/ 	.short	0x00ff


	//----- nvinfo : EIATTR_NUM_BARRIERS
	.align		4
        /*0050*/ 	.byte	0x02, 0x4c
        /*0052*/ 	.byte	0x01
	.zero		1


	//----- nvinfo : EIATTR_MERCURY_ISA_VERSION
	.align		4
        /*0054*/ 	.byte	0x03, 0x5f
        /*0056*/ 	.short	0x0101


	//----- nvinfo : EIATTR_VRC_CTA_INIT_COUNT
	.align		4
        /*0058*/ 	.byte	0x02, 0x4a
	.zero		1
	.zero		1


	//----- nvinfo : EIATTR_EXIT_INSTR_OFFSETS
	.align		4
        /*005c*/ 	.byte	0x04, 0x1c
        /*005e*/ 	.short	(.L_75 - .L_74)


	//   ....[0]....
.L_74:
        /*0060*/ 	.word	0x000001e0


	//   ....[1]....
        /*0064*/ 	.word	0x00000590


	//----- nvinfo : EIATTR_CRS_STACK_SIZE
	.align		4
.L_75:
        /*0068*/ 	.byte	0x04, 0x1e
        /*006a*/ 	.short	(.L_77 - .L_76)
.L_76:
        /*006c*/ 	.word	0x00000000


	//----- nvinfo : EIATTR_CBANK_PARAM_SIZE
	.align		4
.L_77:
        /*0070*/ 	.byte	0x03, 0x19
        /*0072*/ 	.short	0x0018


	//----- nvinfo : EIATTR_PARAM_CBANK
	.align		4
        /*0074*/ 	.byte	0x04, 0x0a
        /*0076*/ 	.short	(.L_79 - .L_78)
	.align		4
.L_78:
        /*0078*/ 	.word	index@(.nv.constant0._ZN6caffe224ChannelShuffleNHWCKernelIfLi128EEEviiPKfPf)
        /*007c*/ 	.short	0x0380
        /*007e*/ 	.short	0x0018


	//----- nvinfo : EIATTR_SW_WAR
	.align		4
.L_79:
        /*0080*/ 	.byte	0x04, 0x36
        /*0082*/ 	.short	(.L_81 - .L_80)
.L_80:
        /*0084*/ 	.word	0x00000008
.L_81:


//--------------------- .nv.info._ZN6caffe224ChannelShuffleNHWCKernelIfLi32EEEviiPKfPf --------------------------
	.section	.nv.info._ZN6caffe224ChannelShuffleNHWCKernelIfLi32EEEviiPKfPf,"",@"SHT_CUDA_INFO"
	.sectionflags	@""
	.align	4


	//----- nvinfo : EIATTR_CUDA_API_VERSION
	.align		4
        /*0000*/ 	.byte	0x04, 0x37
        /*0002*/ 	.short	(.L_83 - .L_82)
.L_82:
        /*0004*/ 	.word	0x00000082


	//----- nvinfo : EIATTR_KPARAM_INFO
	.align		4
.L_83:
        /*0008*/ 	.byte	0x04, 0x17
        /*000a*/ 	.short	(.L_85 - .L_84)
.L_84:
        /*000c*/ 	.word	0x00000000
        /*0010*/ 	.short	0x0003
        /*0012*/ 	.short	0x0010
        /*0014*/ 	.byte	0x00, 0xf0, 0x21, 0x00


	//----- nvinfo : EIATTR_KPARAM_INFO
	.align		4
.L_85:
        /*0018*/ 	.byte	0x04, 0x17
        /*001a*/ 	.short	(.L_87 - .L_86)
.L_86:
        /*001c*/ 	.word	0x00000000
        /*0020*/ 	.short	0x0002
        /*0022*/ 	.short	0x0008
        /*0024*/ 	.byte	0x00, 0xf0, 0x21, 0x00


	//----- nvinfo : EIATTR_KPARAM_INFO
	.align		4
.L_87:
        /*0028*/ 	.byte	0x04, 0x17
        /*002a*/ 	.short	(.L_89 - .L_88)
.L_88:
        /*002c*/ 	.word	0x00000000
        /*0030*/ 	.short	0x0001
        /*0032*/ 	.short	0x0004
        /*0034*/ 	.byte	0x00, 0xf0, 0x11, 0x00


	//----- nvinfo : EIATTR_KPARAM_INFO
	.align		4
.L_89:
        /*0038*/ 	.byte	0x04, 0x17
        /*003a*/ 	.short	(.L_91 - .L_90)
.L_90:
        /*003c*/ 	.word	0x00000000
        /*0040*/ 	.short	0x0000
        /*0042*/ 	.short	0x0000
        /*0044*/ 	.byte	0x00, 0xf0, 0x11, 0x00


	//----- nvinfo : EIATTR_SPARSE_MMA_MASK
	.align		4
.L_91:
        /*0048*/ 	.byte	0x03, 0x50
        /*004a*/ 	.short	0x0000


	//----- nvinfo : EIATTR_MAXREG_COUNT
	.align		4
        /*004c*/ 	.byte	0x03, 0x1b
        /*004e*/ 	.short	0x00ff


	//----- nvinfo : EIATTR_NUM_BARRIERS
	.align		4
        /*0050*/ 	.byte	0x02, 0x4c
        /*0052*/ 	.byte	0x01
	.zero		1


	//----- nvinfo : EIATTR_MERCURY_ISA_VERSION
	.align		4
        /*0054*/ 	.byte	0x03, 0x5f
        /*0056*/ 	.short	0x0101


	//----- nvinfo : EIATTR_VRC_CTA_INIT_COUNT
	.align		4
        /*0058*/ 	.byte	0x02, 0x4a
	.zero		1
	.zero		1


	//----- nvinfo : EIATTR_EXIT_INSTR_OFFSETS
	.align		4
        /*005c*/ 	.byte	0x04, 0x1c
        /*005e*/ 	.short	(.L_93 - .L_92)


	//   ....[0]....
.L_92:
        /*0060*/ 	.word	0x000001e0


	//   ....[1]....
        /*0064*/ 	.word	0x00000590


	//----- nvinfo : EIATTR_CRS_STACK_SIZE
	.align		4
.L_93:
        /*0068*/ 	.byte	0x04, 0x1e
        /*006a*/ 	.short	(.L_95 - .L_94)
.L_94:
        /*006c*/ 	.word	0x00000000


	//----- nvinfo : EIATTR_CBANK_PARAM_SIZE
	.align		4
.L_95:
        /*0070*/ 	.byte	0x03, 0x19
        /*0072*/ 	.short	0x0018


	//----- nvinfo : EIATTR_PARAM_CBANK
	.align		4
        /*0074*/ 	.byte	0x04, 0x0a
        /*0076*/ 	.short	(.L_97 - .L_96)
	.align		4
.L_96:
        /*0078*/ 	.word	index@(.nv.constant0._ZN6caffe224ChannelShuffleNHWCKernelIfLi32EEEviiPKfPf)
        /*007c*/ 	.short	0x0380
        /*007e*/ 	.short	0x0018


	//----- nvinfo : EIATTR_SW_WAR
	.align		4
.L_97:
        /*0080*/ 	.byte	0x04, 0x36
        /*0082*/ 	.short	(.L_99 - .L_98)
.L_98:
        /*0084*/ 	.word	0x00000008
.L_99:


//--------------------- .nv.info._ZN6caffe224ChannelShuffleNCHWKernelIfLb1EEEviiiPKT_PS1_ --------------------------
	.section	.nv.info._ZN6caffe224ChannelShuffleNCHWKernelIfLb1EEEviiiPKT_PS1_,"",@"SHT_CUDA_INFO"
	.sectionflags	@""
	.align	4


	//----- nvinfo : EIATTR_CUDA_API_VERSION
	.align		4
        /*0000*/ 	.byte	0x04, 0x37
        /*0002*/ 	.short	(.L_101 - .L_100)
.L_100:
        /*0004*/ 	.word	0x00000082


	//----- nvinfo : EIATTR_KPARAM_INFO
	.align		4
.L_101:
        /*0008*/ 	.byte	0x04, 0x17
        /*000a*/ 	.short	(.L_103 - .L_102)
.L_102:
        /*000c*/ 	.word	0x00000000
        /*0010*/ 	.short	0x0004
        /*0012*/ 	.short	0x0018
        /*0014*/ 	.byte	0x00, 0xf0, 0x21, 0x00


	//----- nvinfo : EIATTR_KPARAM_INFO
	.align		4
.L_103:
        /*0018*/ 	.byte	0x04, 0x17
        /*001a*/ 	.short	(.L_105 - .L_104)
.L_104:
        /*001c*/ 	.word	0x00000000
        /*0020*/ 	.short	0x0003
        /*0022*/ 	.short	0x0010
        /*0024*/ 	.byte	0x00, 0xf0, 0x21, 0x00


	//----- nvinfo : EIATTR_KPARAM_INFO
	.align		4
.L_105:
        /*0028*/ 	.byte	0x04, 0x17
        /*002a*/ 	.short	(.L_107 - .L_106)
.L_106:
        /*002c*/ 	.word	0x00000000
        /*0030*/ 	.short	0x0002
        /*0032*/ 	.short	0x0008
        /*0034*/ 	.byte	0x00, 0xf0, 0x11, 0x00


	//----- nvinfo : EIATTR_KPARAM_INFO
	.align		4
.L_107:
        /*0038*/ 	.byte	0x04, 0x17
        /*003a*/ 	.short	(.L_109 - .L_108)
.L_108:
        /*003c*/ 	.word	0x00000000
        /*0040*/ 	.short	0x0001
        /*0042*/ 	.short	0x0004
        /*0044*/ 	.byte	0x00, 0xf0, 0x11, 0x00


	//----- nvinfo : EIATTR_KPARAM_INFO
	.align		4
.L_109:
        /*0048*/ 	.byte	0x04, 0x17
        /*004a*/ 	.short	(.L_111 - .L_110)
.L_110:
        /*004c*/ 	.word	0x00000000
        /*0050*/ 	.short	0x0000
        /*0052*/ 	.short	0x0000
        /*0054*/ 	.byte	0x00, 0xf0, 0x11, 0x00


	//----- nvinfo : EIATTR_SPARSE_MMA_MASK
	.align		4
.L_111:
        /*0058*/ 	.byte	0x03, 0x50
        /*005a*/ 	.short	0x0000


	//----- nvinfo : EIATTR_MAXREG_COUNT
	.align		4
        /*005c*/ 	.byte	0x03, 0x1b
        /*005e*/ 	.short	0x00ff


	//----- nvinfo : EIATTR_MERCURY_ISA_VERSION
	.align		4
        /*0060*/ 	.byte	0x03, 0x5f
        /*0062*/ 	.short	0x0101


	//----- nvinfo : EIATTR_VRC_CTA_INIT_COUNT
	.align		4
        /*0064*/ 	.byte	0x02, 0x4a
	.zero		1
	.zero		1


	//----- nvinfo : EIATTR_EXIT_INSTR_OFFSETS
	.align		4
        /*0068*/ 	.byte	0x04, 0x1c
        /*006a*/ 	.short	(.L_113 - .L_112)


	//   ....[0]....
.L_112:
        /*006c*/ 	.word	0x00000060


	//   ....[1]....
        /*0070*/ 	.word	0x00000300


	//----- nvinfo : EIATTR_CBANK_PARAM_SIZE
	.align		4
.L_113:
        /*0074*/ 	.byte	0x03, 0x19
        /*0076*/ 	.short	0x0020


	//----- nvinfo : EIATTR_PARAM_CBANK
	.align		4
        /*0078*/ 	.byte	0x04, 0x0a
        /*007a*/ 	.short	(.L_115 - .L_114)
	.align		4
.L_114:
        /*007c*/ 	.word	index@(.nv.constant0._ZN6caffe224ChannelShuffleNCHWKernelIfLb1EEEviiiPKT_PS1_)
        /*0080*/ 	.short	0x0380
        /*0082*/ 	.short	0x0020


	//----- nvinfo : EIATTR_SW_WAR
	.align		4
.L_115:
        /*0084*/ 	.byte	0x04, 0x36
        /*0086*/ 	.short	(.L_117 - .L_116)
.L_116:
        /*0088*/ 	.word	0x00000008
.L_117:


//--------------------- .nv.info._ZN6caffe224ChannelShuffleNCHWKernelIfLb0EEEviiiPKT_PS1_ --------------------------
	.section	.nv.info._ZN6caffe224ChannelShuffleNCHWKernelIfLb0EEEviiiPKT_PS1_,"",@"SHT_CUDA_INFO"
	.sectionflags	@""
	.align	4


	//----- nvinfo : EIATTR_CUDA_API_VERSION
	.align		4
        /*0000*/ 	.byte	0x04, 0x37
        /*0002*/ 	.short	(.L_119 - .L_118)
.L_118:
        /*0004*/ 	.word	0x00000082


	//----- nvinfo : EIATTR_KPARAM_INFO
	.align		4
.L_119:
        /*0008*/ 	.byte	0x04, 0x17
        /*000a*/ 	.short	(.L_121 - .L_120)
.L_120:
        /*000c*/ 	.word	0x00000000
        /*0010*/ 	.short	0x0004
        /*0012*/ 	.short	0x0018
        /*0014*/ 	.byte	0x00, 0xf0, 0x21, 0x00


	//----- nvinfo : EIATTR_KPARAM_INFO
	.align		4
.L_121:
        /*0018*/ 	.byte	0x04, 0x17
        /*001a*/ 	.short	(.L_123 - .L_122)
.L_122:
        /*001c*/ 	.word	0x00000000
        /*0020*/ 	.short	0x0003
        /*0022*/ 	.short	0x0010
        /*0024*/ 	.byte	0x00, 0xf0, 0x21, 0x00


	//----- nvinfo : EIATTR_KPARAM_INFO
	.align		4
.L_123:
        /*0028*/ 	.byte	0x04, 0x17
        /*002a*/ 	.short	(.L_125 - .L_124)
.L_124:
        /*002c*/ 	.word	0x00000000
        /*0030*/ 	.short	0x0002
        /*0032*/ 	.short	0x0008
        /*0034*/ 	.byte	0x00, 0xf0, 0x11, 0x00


	//----- nvinfo : EIATTR_KPARAM_INFO
	.align		4
.L_125:
        /*0038*/ 	.byte	0x04, 0x17
        /*003a*/ 	.short	(.L_127 - .L_126)
.L_126:
        /*003c*/ 	.word	0x00000000
        /*0040*/ 	.short	0x0001
        /*0042*/ 	.short	0x0004
        /*0044*/ 	.byte	0x00, 0xf0, 0x11, 0x00


	//----- nvinfo : EIATTR_KPARAM_INFO
	.align		4
.L_127:
        /*0048*/ 	.byte	0x04, 0x17
        /*004a*/ 	.short	(.L_129 - .L_128)
.L_128:
        /*004c*/ 	.word	0x00000000
        /*0050*/ 	.short	0x0000
        /*0052*/ 	.short	0x0000
        /*0054*/ 	.byte	0x00, 0xf0, 0x11, 0x00


	//----- nvinfo : EIATTR_SPARSE_MMA_MASK
	.align		4
.L_129:
        /*0058*/ 	.byte	0x03, 0x50
        /*005a*/ 	.short	0x0000


	//----- nvinfo : EIATTR_MAXREG_COUNT
	.align		4
        /*005c*/ 	.byte	0x03, 0x1b
        /*005e*/ 	.short	0x00ff


	//----- nvinfo : EIATTR_MERCURY_ISA_VERSION
	.align		4
        /*0060*/ 	.byte	0x03, 0x5f
        /*0062*/ 	.short	0x0101


	//----- nvinfo : EIATTR_VRC_CTA_INIT_COUNT
	.align		4
        /*0064*/ 	.byte	0x02, 0x4a
	.zero		1
	.zero		1


	//----- nvinfo : EIATTR_EXIT_INSTR_OFFSETS
	.align		4
        /*0068*/ 	.byte	0x04, 0x1c
        /*006a*/ 	.short	(.L_131 - .L_130)


	//   ....[0]....
.L_130:
        /*006c*/ 	.word	0x00000060


	//   ....[1]....
        /*0070*/ 	.word	0x00000300


	//----- nvinfo : EIATTR_CBANK_PARAM_SIZE
	.align		4
.L_131:
        /*0074*/ 	.byte	0x03, 0x19
        /*0076*/ 	.short	0x0020


	//----- nvinfo : EIATTR_PARAM_CBANK
	.align		4
        /*0078*/ 	.byte	0x04, 0x0a
        /*007a*/ 	.short	(.L_133 - .L_132)
	.align		4
.L_132:
        /*007c*/ 	.word	index@(.nv.constant0._ZN6caffe224ChannelShuffleNCHWKernelIfLb0EEEviiiPKT_PS1_)
        /*0080*/ 	.short	0x0380
        /*0082*/ 	.short	0x0020


	//----- nvinfo : EIATTR_SW_WAR
	.align		4
.L_133:
        /*0084*/ 	.byte	0x04, 0x36
        /*0086*/ 	.short	(.L_135 - .L_134)
.L_134:
        /*0088*/ 	.word	0x00000008
.L_135:


//--------------------- .nv.callgraph             --------------------------
	.section	.nv.callgraph,"",@"SHT_CUDA_CALLGRAPH"
	.align	4
	.sectionentsize	8
	.align		4
        /*0000*/ 	.word	0x00000000
	.align		4
        /*0004*/ 	.word	0xffffffff
	.align		4
        /*0008*/ 	.word	0x00000000
	.align		4
        /*000c*/ 	.word	0xfffffffe
	.align		4
        /*0010*/ 	.word	0x00000000
	.align		4
        /*0014*/ 	.word	0xfffffffd
	.align		4
        /*0018*/ 	.word	0x00000000
	.align		4
        /*001c*/ 	.word	0xfffffffc


//--------------------- .nv.constant4             --------------------------
	.section	.nv.constant4,"a",@progbits
	.align	8
	.align		8
.nv.constant4:
        /*0000*/ 	.dword	_ZTVSt9basic_iosIcSt11char_traitsIcEE
	.align		8
        /*0008*/ 	.dword	_ZTTSo
	.align		8
        /*0010*/ 	.dword	_ZTVSt15basic_streambufIcSt11char_traitsIcEE
	.align		8
        /*0018*/ 	.dword	_ZTVNSt7__cxx1115basic_stringbufIcSt11char_traitsIcESaIcEEE
	.align		8
        /*0020*/ 	.dword	_ZTTNSt7__cxx1119basic_ostringstreamIcSt11char_traitsIcESaIcEEE
	.align		8
        /*0028*/ 	.dword	_ZTVN10__cxxabiv119__pointer_type_infoE
	.align		8
        /*0030*/ 	.dword	_ZTVN10__cxxabiv120__function_type_infoE
	.align		8
        /*0038*/ 	.dword	_ZTVN10__cxxabiv117__class_type_infoE
	.align		8
        /*0040*/ 	.dword	_ZTVN10__cxxabiv120__si_class_type_infoE
	.align		8
        /*0048*/ 	.dword	_ZTVSt9exception
	.align		8
        /*0050*/ 	.dword	_ZTVN3c105ErrorE
	.align		8
        /*0058*/ 	.dword	_ZTVN3c1020intrusive_ptr_targetE
	.align		8
        /*0060*/ 	.dword	_ZTVN3c1011StorageImplE
	.align		8
        /*0068*/ 	.dword	_ZTVN6caffe28OperatorINS_11CUDAContextEEE
	.align		8
        /*0070*/ 	.dword	_ZTVN6caffe216ChannelShuffleOpIfNS_11CUDAContextEEE
	.align		8
        /*0078*/ 	.dword	_ZTVN6caffe224ChannelShuffleGradientOpIfNS_11CUDAContextEEE


//--------------------- .text._ZN6caffe224ChannelShuffleNHWCKernelIfLi512EEEviiPKfPf --------------------------
	.section	.text._ZN6caffe224ChannelShuffleNHWCKernelIfLi512EEEviiPKfPf,"ax",@progbits
	.align	128
        .global         _ZN6caffe224ChannelShuffleNHWCKernelIfLi512EEEviiPKfPf
        .type           _ZN6caffe224ChannelShuffleNHWCKernelIfLi512EEEviiPKfPf,@function
        .size           _ZN6caffe224ChannelShuffleNHWCKernelIfLi512EEEviiPKfPf,(.L_x_17 - _ZN6caffe224ChannelShuffleNHWCKernelIfLi512EEEviiPKfPf)
        .other          _ZN6caffe224ChannelShuffleNHWCKernelIfLi512EEEviiPKfPf,@"STO_CUDA_ENTRY STV_DEFAULT"
_ZN6caffe224ChannelShuffleNHWCKernelIfLi512EEEviiPKfPf:
.text._ZN6caffe224ChannelShuffleNHWCKernelIfLi512EEEviiPKfPf:
[----:B------:R-:W-:Y:S01]  /*0000*/  LDC R1, c[0x0][0x37c] ;  /* 0x0000df00ff017b82 */ /* 0x000fe20000000800 */
[----:B------:R-:W0:Y:S07]  /*0010*/  S2R R9, SR_TID.X ;  /* 0x0000000000097919 */ /* 0x000e2e0000002100 */
[----:B------:R-:W1:Y:S01]  /*0020*/  LDC.64 R4, c[0x0][0x380] ;  /* 0x0000e000ff047b82 */ /* 0x000e620000000a00 */
[----:B------:R-:W2:Y:S01]  /*0030*/  LDCU.64 UR6, c[0x0][0x358] ;  /* 0x00006b00ff0677ac */ /* 0x000ea20008000a00 */
[----:B------:R-:W-:Y:S01]  /*0040*/  BSSY.RECONVERGENT B0, `(.L_x_0) ;  /* 0x0000018000007945 */ /* 0x000fe20003800200 */
[----:B------:R-:W3:Y:S05]  /*0050*/  LDCU.64 UR8, c[0x0][0x388] ;  /* 0x00007100ff0877ac */ /* 0x000eea0008000a00 */
[----:B------:R-:W4:Y:S01]  /*0060*/  S2UR UR4, SR_CTAID.X ;  /* 0x00000000000479c3 */ /* 0x000f220000002500 */
[----:B-1----:R-:W-:-:S05]  /*0070*/  IMAD R0, R5, R4, RZ ;  /* 0x0000000405007224 */ /* 0x002fca00078e02ff */
[CC--:B0-----:R-:W-:Y:S01]  /*0080*/  ISETP.GE.AND P0, PT, R9.reuse, R0.reuse, PT ;  /* 0x000000000900720c */ /* 0x0c1fe20003f06270 */
[----:B----4-:R-:W-:Y:S01]  /*0090*/  IMAD R2, R0, UR4, RZ ;  /* 0x0000000400027c24 */ /* 0x010fe2000f8e02ff */
[----:B------:R-:W-:-:S11]  /*00a0*/  ISETP.GE.AND P1, PT, R9, R0, PT ;  /* 0x000000000900720c */ /* 0x000fd60003f26270 */
[----:B--23--:R-:W-:Y:S05]  /*00b0*/  @P0 BRA `(.L_x_1) ;  /* 0x0000000000400947 */ /* 0x00cfea0003800000 */
[----:B------:R-:W0:Y:S01]  /*00c0*/  S2R R8, SR_CgaCtaId ;  /* 0x0000000000087919 */ /* 0x000e220000008800 */
[----:B------:R-:W1:Y:S01]  /*00d0*/  LDC R10, c[0x0][0x360] ;  /* 0x0000d800ff0a7b82 */ /* 0x000e620000000800 */
[----:B------:R-:W-:Y:S01]  /*00e0*/  MOV R5, 0x400 ;  /* 0x0000040000057802 */ /* 0x000fe20000000f00 */
[----:B------:R-:W-:-:S03]  /*00f0*/  IMAD.MOV.U32 R3, RZ, RZ, R9 ;  /* 0x000000ffff037224 */ /* 0x000fc600078e0009 */
[----:B0-----:R-:W-:-:S07]  /*0100*/  LEA R8, R8, R5, 0x18 ;  /* 0x0000000508087211 */ /* 0x001fce00078ec0ff */
.L_x_2:
[----:B0-----:R-:W-:Y:S02]  /*0110*/  SHF.R.S32.HI R5, RZ, 0x1f, R3 ;  /* 0x0000001fff057819 */ /* 0x001fe40000011403 */
[----:B------:R-:W-:-:S04]  /*0120*/  IADD3 R7, P0, PT, R2, R3, RZ ;  /* 0x0000000302077210 */ /* 0x000fc80007f1e0ff */
[----:B------:R-:W-:Y:S02]  /*0130*/  LEA.HI.X.SX32 R12, R2, R5, 0x1, P0 ;  /* 0x00000005020c7211 */ /* 0x000fe400000f0eff */
[----:B------:R-:W-:-:S04]  /*0140*/  LEA R6, P0, R7, UR8, 0x2 ;  /* 0x0000000807067c11 */ /* 0x000fc8000f8010ff */
[----:B------:R-:W-:-:S05]  /*0150*/  LEA.HI.X R7, R7, UR9, R12, 0x2, P0 ;  /* 0x0000000907077c11 */ /* 0x000fca00080f140c */
[----:B------:R-:W2:Y:S01]  /*0160*/  LDG.E.CONSTANT R6, desc[UR6][R6.64] ;  /* 0x0000000606067981 */ /* 0x000ea2000c1e9900 */
[----:B------:R-:W-:Y:S02]  /*0170*/  IMAD R5, R3, 0x4, R8 ;  /* 0x0000000403057824 */ /* 0x000fe400078e0208 */
[----:B-1----:R-:W-:-:S05]  /*0180*/  IMAD.IADD R3, R10, 0x1, R3 ;  /* 0x000000010a037824 */ /* 0x002fca00078e0203 */
[----:B------:R-:W-:Y:S01]  /*0190*/  ISETP.GE.AND P0, PT, R3, R0, PT ;  /* 0x000000000300720c */ /* 0x000fe20003f06270 */
[----:B--2---:R0:W-:-:S12]  /*01a0*/  STS [R5], R6 ;  /* 0x0000000605007388 */ /* 0x0041d80000000800 */
[----:B------:R-:W-:Y:S05]  /*01b0*/  @!P0 BRA `(.L_x_2) ;  /* 0xfffffffc00d48947 */ /* 0x000fea000383ffff */
.L_x_1:
[----:B------:R-:W-:Y:S05]  /*01c0*/  BSYNC.RECONVERGENT B0 ;  /* 0x0000000000007941 */ /* 0x000fea0003800200 */
.L_x_0:
[----:B------:R-:W-:Y:S06]  /*01d0*/  BAR.SYNC.DEFER_BLOCKING 0x0 ;  /* 0x0000000000007b1d */ /* 0x000fec0000010000 */
[----:B------:R-:W-:Y:S05]  /*01e0*/  @P1 EXIT ;  /* 0x000000000000194d */ /* 0x000fea0003800000 */
[----:B------:R-:W1:Y:S01]  /*01f0*/  LDC R3, c[0x0][0x380] ;  /* 0x0000e000ff037b82 */ /* 0x000e620000000800 */
[----:B0-----:R-:W-:Y:S01]  /*0200*/  IABS R6, R4 ;  /* 0x0000000400067213 */ /* 0x001fe20000000000 */
[----:B------:R-:W-:Y:S01]  /*0210*/  UMOV UR4, 0x400 ;  /* 0x0000040000047882 */ /* 0x000fe20000000000 */
[----:B------:R-:W0:Y:S02]  /*0220*/  LDCU UR8, c[0x0][0x360] ;  /* 0x00006c00ff0877ac */ /* 0x000e240008000800 */
[----:B------:R-:W2:Y:S01]  /*0230*/  I2F.RP R8, R6 ;  /* 0x0000000600087306 */ /* 0x000ea20000209400 */
[----:B------:R-:W3:Y:S02]  /*0240*/  LDCU UR9, c[0x0][0x384] ;  /* 0x00007080ff0977ac */ /* 0x000ee40008000800 */
[----:B------:R-:W4:Y:S08]  /*0250*/  S2UR UR5, SR_CgaCtaId ;  /* 0x00000000000579c3 */ /* 0x000f300000008800 */
[----:B------:R-:W0:Y:S01]  /*0260*/  LDC.64 R4, c[0x0][0x390] ;  /* 0x0000e400ff047b82 */ /* 0x000e220000000a00 */
[----:B--2---:R-:W2:Y:S01]  /*0270*/  MUFU.RCP R8, R8 ;  /* 0x0000000800087308 */ /* 0x004ea20000001000 */
[----:B-1----:R-:W-:-:S02]  /*0280*/  IABS R7, R3 ;  /* 0x0000000300077213 */ /* 0x002fc40000000000 */
[----:B------:R-:W-:-:S05]  /*0290*/  ISETP.NE.AND P0, PT, R3, RZ, PT ;  /* 0x000000ff0300720c */ /* 0x000fca0003f05270 */
[----:B------:R-:W1:Y:S01]  /*02a0*/  I2F.RP R14, R7 ;  /* 0x00000007000e7306 */ /* 0x000e620000209400 */
[----:B----4-:R-:W-:Y:S01]  /*02b0*/  ULEA UR4, UR5, UR4, 0x18 ;  /* 0x0000000405047291 */ /* 0x010fe2000f8ec0ff */
[----:B--2---:R-:W-:-:S06]  /*02c0*/  VIADD R10, R8, 0xffffffe ;  /* 0x0ffffffe080a7836 */ /* 0x004fcc0000000000 */
[----:B------:R2:W4:Y:S08]  /*02d0*/  F2I.FTZ.U32.TRUNC.NTZ R11, R10 ;  /* 0x0000000a000b7305 */ /* 0x000530000021f000 */
[----:B-1----:R-:W1:Y:S01]  /*02e0*/  MUFU.RCP R14, R14 ;  /* 0x0000000e000e7308 */ /* 0x002e620000001000 */
[----:B--2---:R-:W-:Y:S01]  /*02f0*/  IMAD.MOV.U32 R10, RZ, RZ, RZ ;  /* 0x000000ffff0a7224 */ /* 0x004fe200078e00ff */
[----:B----4-:R-:W-:-:S05]  /*0300*/  IADD3 R15, PT, PT, RZ, -R11, RZ ;  /* 0x8000000bff0f7210 */ /* 0x010fca0007ffe0ff */
[----:B------:R-:W-:-:S04]  /*0310*/  IMAD R15, R15, R6, RZ ;  /* 0x000000060f0f7224 */ /* 0x000fc800078e02ff */
[----:B------:R-:W-:-:S04]  /*0320*/  IMAD.HI.U32 R10, R11, R15, R10 ;  /* 0x0000000f0b0a7227 */ /* 0x000fc800078e000a */
[----:B-1----:R-:W-:Y:S02]  /*0330*/  VIADD R12, R14, 0xffffffe ;  /* 0x0ffffffe0e0c7836 */ /* 0x002fe40000000000 */
[----:B------:R-:W-:Y:S02]  /*0340*/  IMAD.MOV.U32 R11, RZ, RZ, R9 ;  /* 0x000000ffff0b7224 */ /* 0x000fe400078e0009 */
[----:B------:R1:W2:Y:S02]  /*0350*/  F2I.FTZ.U32.TRUNC.NTZ R13, R12 ;  /* 0x0000000c000d7305 */ /* 0x0002a4000021f000 */
[----:B-1----:R-:W-:Y:S02]  /*0360*/  IMAD.MOV.U32 R12, RZ, RZ, RZ ;  /* 0x000000ffff0c7224 */ /* 0x002fe400078e00ff */
[----:B--2---:R-:W-:-:S04]  /*0370*/  IMAD.MOV R8, RZ, RZ, -R13 ;  /* 0x000000ffff087224 */ /* 0x004fc800078e0a0d */
[----:B------:R-:W-:-:S04]  /*0380*/  IMAD R17, R8, R7, RZ ;  /* 0x0000000708117224 */ /* 0x000fc800078e02ff */
[----:B------:R-:W-:Y:S01]  /*0390*/  IMAD.HI.U32 R17, R13, R17, R12 ;  /* 0x000000110d117227 */ /* 0x000fe200078e000c */
[----:B0--3--:R-:W-:-:S07]  /*03a0*/  LOP3.LUT R12, RZ, R3, RZ, 0x33, !PT ;  /* 0x00000003ff0c7212 */ /* 0x009fce00078e33ff */
.L_x_3:
[----:B0-----:R-:W-:Y:S02]  /*03b0*/  IABS R9, R11 ;  /* 0x0000000b00097213 */ /* 0x001fe40000000000 */
[----:B------:R-:W-:-:S03]  /*03c0*/  ISETP.GE.AND P4, PT, R11, RZ, PT ;  /* 0x000000ff0b00720c */ /* 0x000fc60003f86270 */
[----:B------:R-:W-:-:S05]  /*03d0*/  IMAD.HI.U32 R8, R10, R9, RZ ;  /* 0x000000090a087227 */ /* 0x000fca00078e00ff */
[----:B------:R-:W-:-:S05]  /*03e0*/  IADD3 R10, PT, PT, -R8, RZ, RZ ;  /* 0x000000ff080a7210 */ /* 0x000fca0007ffe1ff */
[----:B------:R-:W-:Y:S01]  /*03f0*/  IMAD R9, R7, R10, R9 ;  /* 0x0000000a07097224 */ /* 0x000fe200078e0209 */
[----:B------:R-:W-:-:S04]  /*0400*/  LOP3.LUT R10, R11, R3, RZ, 0x3c, !PT ;  /* 0x000000030b0a7212 */ /* 0x000fc800078e3cff */
[----:B------:R-:W-:Y:S02]  /*0410*/  ISETP.GT.U32.AND P2, PT, R6, R9, PT ;  /* 0x000000090600720c */ /* 0x000fe40003f44070 */
[----:B------:R-:W-:-:S11]  /*0420*/  ISETP.GE.AND P5, PT, R10, RZ, PT ;  /* 0x000000ff0a00720c */ /* 0x000fd60003fa6270 */
[----:B------:R-:W-:Y:S02]  /*0430*/  @!P2 IMAD.IADD R9, R9, 0x1, -R7 ;  /* 0x000000010909a824 */ /* 0x000fe400078e0a07 */
[----:B------:R-:W-:-:S03]  /*0440*/  @!P2 VIADD R8, R8, 0x1 ;  /* 0x000000010808a836 */ /* 0x000fc60000000000 */
[----:B------:R-:W-:Y:S01]  /*0450*/  ISETP.GT.U32.AND P3, PT, R6, R9, PT ;  /* 0x000000090600720c */ /* 0x000fe20003f64070 */
[----:B------:R-:W-:Y:S01]  /*0460*/  IMAD.MOV.U32 R6, RZ, RZ, R7 ;  /* 0x000000ffff067224 */ /* 0x000fe200078e0007 */
[----:B------:R-:W-:-:S04]  /*0470*/  IADD3 R10, PT, PT, R9, -R7, RZ ;  /* 0x80000007090a7210 */ /* 0x000fc80007ffe0ff */
[----:B------:R-:W-:Y:S02]  /*0480*/  ISETP.GE.U32.AND P1, PT, R9, R6, PT ;  /* 0x000000060900720c */ /* 0x000fe40003f26070 */
[----:B------:R-:W-:Y:S01]  /*0490*/  SEL R9, R10, R9, !P3 ;  /* 0x000000090a097207 */ /* 0x000fe20005800000 */
[----:B------:R-:W-:-:S04]  /*04a0*/  IMAD.MOV.U32 R10, RZ, RZ, R17 ;  /* 0x000000ffff0a7224 */ /* 0x000fc800078e0011 */
[----:B------:R-:W-:-:S05]  /*04b0*/  @!P4 IMAD.MOV R9, RZ, RZ, -R9 ;  /* 0x000000ffff09c224 */ /* 0x000fca00078e0a09 */
[----:B------:R-:W-:Y:S01]  /*04c0*/  SEL R9, R12, R9, !P0 ;  /* 0x000000090c097207 */ /* 0x000fe20004000000 */
[----:B------:R-:W-:-:S04]  /*04d0*/  @P1 VIADD R8, R8, 0x1 ;  /* 0x0000000108081836 */ /* 0x000fc80000000000 */
[----:B------:R-:W-:-:S05]  /*04e0*/  @!P5 IMAD.MOV R8, RZ, RZ, -R8 ;  /* 0x000000ffff08d224 */ /* 0x000fca00078e0a08 */
[----:B------:R-:W-:-:S05]  /*04f0*/  SEL R8, R12, R8, !P0 ;  /* 0x000000080c087207 */ /* 0x000fca0004000000 */
[----:B------:R-:W-:Y:S01]  /*0500*/  IMAD R8, R9, UR9, R8 ;  /* 0x0000000909087c24 */ /* 0x000fe2000f8e0208 */
[----:B------:R-:W-:Y:S01]  /*0510*/  IADD3 R9, PT, PT, R2, R11, RZ ;  /* 0x0000000b02097210 */ /* 0x000fe20007ffe0ff */
[----:B------:R-:W-:-:S03]  /*0520*/  VIADD R11, R11, UR8 ;  /* 0x000000080b0b7c36 */ /* 0x000fc60008000000 */
[----:B------:R-:W-:Y:S01]  /*0530*/  LEA R13, R8, UR4, 0x2 ;  /* 0x00000004080d7c11 */ /* 0x000fe2000f8e10ff */
[----:B------:R-:W-:Y:S01]  /*0540*/  IMAD.WIDE R8, R9, 0x4, R4 ;  /* 0x0000000409087825 */ /* 0x000fe200078e0204 */
[----:B------:R-:W-:-:S04]  /*0550*/  ISETP.GE.AND P1, PT, R11, R0, PT ;  /* 0x000000000b00720c */ /* 0x000fc80003f26270 */
[----:B------:R-:W0:Y:S04]  /*0560*/  LDS R13, [R13] ;  /* 0x000000000d0d7984 */ /* 0x000e280000000800 */
[----:B0-----:R0:W-:Y:S05]  /*0570*/  STG.E desc[UR6][R8.64], R13 ;  /* 0x0000000d08007986 */ /* 0x0011ea000c101906 */
[----:B------:R-:W-:Y:S05]  /*0580*/  @!P1 BRA `(.L_x_3) ;  /* 0xfffffffc00889947 */ /* 0x000fea000383ffff */
[----:B------:R-:W-:Y:S05]  /*0590*/  EXIT ;  /* 0x000000000000794d */ /* 0x000fea0003800000 */
.L_x_4:
[----:B------:R-:W-:-:S00]  /*05a0*/  BRA `(.L_x_4) ;  /* 0xfffffffc00fc7947 */ /* 0x000fc0000383ffff */
[----:B------:R-:W-:-:S00]  /*05b0*/  NOP ;  /* 0x0000000000007918 */ /* 0x000fc00000000000 */
        /* <DEDUP_REMOVED lines=12> */
.L_x_17:


//--------------------- .text._ZN6caffe224ChannelShuffleNHWCKernelIfLi128EEEviiPKfPf --------------------------
	.section	.text._ZN6caffe224ChannelShuffleNHWCKernelIfLi128EEEviiPKfPf,"ax",@progbits
	.align	128
        .global         _ZN6caffe224ChannelShuffleNHWCKernelIfLi128EEEviiPKfPf
        .type           _ZN6caffe224ChannelShuffleNHWCKernelIfLi128EEEviiPKfPf,@function
        .size           _ZN6caffe224ChannelShuffleNHWCKernelIfLi128EEEviiPKfPf,(.L_x_18 - _ZN6caffe224ChannelShuffleNHWCKernelIfLi128EEEviiPKfPf)
        .other          _ZN6caffe224ChannelShuffleNHWCKernelIfLi128EEEviiPKfPf,@"STO_CUDA_ENTRY STV_DEFAULT"
_ZN6caffe224ChannelShuffleNHWCKernelIfLi128EEEviiPKfPf:
.text._ZN6caffe224ChannelShuffleNHWCKernelIfLi128EEEviiPKfPf:
        /* <DEDUP_REMOVED lines=17> */
.L_x_7:
        /* <DEDUP_REMOVED lines=11> */
.L_x_6:
[----:B------:R-:W-:Y:S05]  /*01c0*/  BSYNC.RECONVERGENT B0 ;  /* 0x0000000000007941 */ /* 0x000fea0003800200 */
.L_x_5:
        /* <DEDUP_REMOVED lines=30> */
.L_x_8:
        /* <DEDUP_REMOVED lines=31> */
.L_x_9:
        /* <DEDUP_REMOVED lines=14> */
.L_x_18:


//--------------------- .text._ZN6caffe224ChannelShuffleNHWCKernelIfLi32EEEviiPKfPf --------------------------
	.section	.text._ZN6caffe224ChannelShuffleNHWCKernelIfLi32EEEviiPKfPf,"ax",@progbits
	.align	128
        .global         _ZN6caffe224ChannelShuffleNHWCKernelIfLi32EEEviiPKfPf
        .type           _ZN6caffe224ChannelShuffleNHWCKernelIfLi32EEEviiPKfPf,@function
        .size           _ZN6caffe224ChannelShuffleNHWCKernelIfLi32EEEviiPKfPf,(.L_x_19 - _ZN6caffe224ChannelShuffleNHWCKernelIfLi32EEEviiPKfPf)
        .other          _ZN6caffe224ChannelShuffleNHWCKernelIfLi32EEEviiPKfPf,@"STO_CUDA_ENTRY STV_DEFAULT"
_ZN6caffe224ChannelShuffleNHWCKernelIfLi32EEEviiPKfPf:
.text._ZN6caffe224ChannelShuffleNHWCKernelIfLi32EEEviiPKfPf:
        /* <DEDUP_REMOVED lines=17> */
.L_x_12:
        /* <DEDUP_REMOVED lines=11> */
.L_x_11:
[----:B------:R-:W-:Y:S05]  /*01c0*/  BSYNC.RECONVERGENT B0 ;  /* 0x0000000000007941 */ /* 0x000fea0003800200 */
.L_x_10:
        /* <DEDUP_REMOVED lines=30> */
.L_x_13:
        /* <DEDUP_REMOVED lines=31> */
.L_x_14:
        /* <DEDUP_REMOVED lines=14> */
.L_x_19:


//--------------------- .text._ZN6caffe224ChannelShuffleNCHWKernelIfLb1EEEviiiPKT_PS1_ --------------------------
	.section	.text._ZN6caffe224ChannelShuffleNCHWKernelIfLb1EEEviiiPKT_PS1_,"ax",@progbits
	.align	128
        .global         _ZN6caffe224ChannelShuffleNCHWKernelIfLb1EEEviiiPKT_PS1_
        .type           _ZN6caffe224ChannelShuffleNCHWKernelIfLb1EEEviiiPKT_PS1_,@function
        .size           _ZN6caffe224ChannelShuffleNCHWKernelIfLb1EEEviiiPKT_PS1_,(.L_x_20 - _ZN6caffe224ChannelShuffleNCHWKernelIfLb1EEEviiiPKT_PS1_)
        .other          _ZN6caffe224ChannelShuffleNCHWKernelIfLb1EEEviiiPKT_PS1_,@"STO_CUDA_ENTRY STV_DEFAULT"
_ZN6caffe224ChannelShuffleNCHWKernelIfLb1EEEviiiPKT_PS1_:
.text._ZN6caffe224ChannelShuffleNCHWKernelIfLb1EEEviiiPKT_PS1_:
[----:B------:R-:W-:Y:S01]  /*0000*/  LDC R1, c[0x0][0x37c] ;  /* 0x0000df00ff017b82 */ /* 0x000fe20000000800 */
[----:B------:R-:W0:Y:S01]  /*0010*/  S2R R0, SR_CTAID.Y ;  /* 0x0000000000007919 */ /* 0x000e220000002600 */
[----:B------:R-:W1:Y:S01]  /*0020*/  LDCU UR8, c[0x0][0x388] ;  /* 0x00007100ff0877ac */ /* 0x000e620008000800 */
[----:B------:R-:W0:Y:S02]  /*0030*/  S2R R3, SR_TID.X ;  /* 0x0000000000037919 */ /* 0x000e240000002100 */
[----:B0-----:R-:W-:-:S05]  /*0040*/  IMAD R0, R0, 0x80, R3 ;  /* 0x0000008000007824 */ /* 0x001fca00078e0203 */
[----:B-1----:R-:W-:-:S13]  /*0050*/  ISETP.GE.AND P0, PT, R0, UR8, PT ;  /* 0x0000000800007c0c */ /* 0x002fda000bf06270 */
[----:B------:R-:W-:Y:S05]  /*0060*/  @P0 EXIT ;  /* 0x000000000000094d */ /* 0x000fea0003800000 */
[----:B------:R-:W0:Y:S01]  /*0070*/  LDCU.64 UR4, c[0x0][0x380] ;  /* 0x00007000ff0477ac */ /* 0x000e220008000a00 */
[----:B------:R-:W1:Y:S01]  /*0080*/  S2R R6, SR_CTAID.Z ;  /* 0x0000000000067919 */ /* 0x000e620000002700 */
[----:B------:R-:W2:Y:S01]  /*0090*/  LDCU.64 UR10, c[0x0][0x390] ;  /* 0x00007200ff0a77ac */ /* 0x000ea20008000a00 */
[----:B------:R-:W3:Y:S01]  /*00a0*/  S2R R7, SR_CTAID.X ;  /* 0x0000000000077919 */ /* 0x000ee20000002500 */
[----:B------:R-:W4:Y:S01]  /*00b0*/  LDCU.64 UR6, c[0x0][0x358] ;  /* 0x00006b00ff0677ac */ /* 0x000f220008000a00 */
[----:B0-----:R-:W0:Y:S08]  /*00c0*/  I2F.U32.RP R4, UR4 ;  /* 0x0000000400047d06 */ /* 0x001e300008209000 */
[----:B0-----:R-:W0:Y:S02]  /*00d0*/  MUFU.RCP R4, R4 ;  /* 0x0000000400047308 */ /* 0x001e240000001000 */
[----:B0-----:R-:W-:-:S06]  /*00e0*/  IADD3 R2, PT, PT, R4, 0xffffffe, RZ ;  /* 0x0ffffffe04027810 */ /* 0x001fcc0007ffe0ff */
[----:B------:R0:W5:Y:S02]  /*00f0*/  F2I.FTZ.U32.TRUNC.NTZ R3, R2 ;  /* 0x0000000200037305 */ /* 0x000164000021f000 */
[----:B0-----:R-:W-:Y:S02]  /*0100*/  HFMA2 R2, -RZ, RZ, 0, 0 ;  /* 0x00000000ff027431 */ /* 0x001fe400000001ff */
[----:B-----5:R-:W-:-:S04]  /*0110*/  IMAD.MOV R5, RZ, RZ, -R3 ;  /* 0x000000ffff057224 */ /* 0x020fc800078e0a03 */
[----:B------:R-:W-:-:S04]  /*0120*/  IMAD R5, R5, UR4, RZ ;  /* 0x0000000405057c24 */ /* 0x000fc8000f8e02ff */
[----:B------:R-:W-:Y:S01]  /*0130*/  IMAD.HI.U32 R3, R3, R5, R2 ;  /* 0x0000000503037227 */ /* 0x000fe200078e0002 */
[----:B------:R-:W-:-:S05]  /*0140*/  LOP3.LUT R2, RZ, UR4, RZ, 0x33, !PT ;  /* 0x00000004ff027c12 */ /* 0x000fca000f8e33ff */
[----:B-1----:R-:W-:-:S04]  /*0150*/  IMAD.HI.U32 R3, R3, R6, RZ ;  /* 0x0000000603037227 */ /* 0x002fc800078e00ff */
[----:B------:R-:W-:-:S04]  /*0160*/  IMAD.MOV R5, RZ, RZ, -R3 ;  /* 0x000000ffff057224 */ /* 0x000fc800078e0a03 */
[----:B------:R-:W-:-:S05]  /*0170*/  IMAD R4, R5, UR4, R6 ;  /* 0x0000000405047c24 */ /* 0x000fca000f8e0206 */
[----:B------:R-:W-:-:S13]  /*0180*/  ISETP.GE.U32.AND P1, PT, R4, UR4, PT ;  /* 0x0000000404007c0c */ /* 0x000fda000bf26070 */
[----:B------:R-:W-:Y:S01]  /*0190*/  @P1 IADD3 R4, PT, PT, R4, -UR4, RZ ;  /* 0x8000000404041c10 */ /* 0x000fe2000fffe0ff */
[----:B------:R-:W-:Y:S01]  /*01a0*/  @P1 VIADD R3, R3, 0x1 ;  /* 0x0000000103031836 */ /* 0x000fe20000000000 */
[----:B------:R-:W-:Y:S02]  /*01b0*/  ISETP.NE.U32.AND P1, PT, RZ, UR4, PT ;  /* 0x00000004ff007c0c */ /* 0x000fe4000bf25070 */
[----:B------:R-:W-:-:S13]  /*01c0*/  ISETP.GE.U32.AND P0, PT, R4, UR4, PT ;  /* 0x0000000404007c0c */ /* 0x000fda000bf06070 */
[----:B------:R-:W-:Y:S01]  /*01d0*/  @P0 VIADD R3, R3, 0x1 ;  /* 0x0000000103030836 */ /* 0x000fe20000000000 */
[----:B------:R-:W-:Y:S01]  /*01e0*/  @P0 IADD3 R4, PT, PT, R4, -UR4, RZ ;  /* 0x8000000404040c10 */ /* 0x000fe2000fffe0ff */
[----:B------:R-:W-:-:S03]  /*01f0*/  UIMAD UR4, UR5, UR4, URZ ;  /* 0x00000004050472a4 */ /* 0x000fc6000f8e02ff */
[C---:B------:R-:W-:Y:S02]  /*0200*/  SEL R4, R2.reuse, R4, !P1 ;  /* 0x0000000402047207 */ /* 0x040fe40004800000 */
[----:B------:R-:W-:Y:S02]  /*0210*/  SEL R3, R2, R3, !P1 ;  /* 0x0000000302037207 */ /* 0x000fe40004800000 */
[----:B------:R-:W-:-:S03]  /*0220*/  SHF.R.S32.HI R2, RZ, 0x1f, R0 ;  /* 0x0000001fff027819 */ /* 0x000fc60000011400 */
[----:B------:R-:W-:-:S04]  /*0230*/  IMAD R3, R4, UR5, R3 ;  /* 0x0000000504037c24 */ /* 0x000fc8000f8e0203 */
[----:B---3--:R-:W-:-:S04]  /*0240*/  IMAD R3, R7, UR4, R3 ;  /* 0x0000000407037c24 */ /* 0x008fc8000f8e0203 */
[----:B------:R-:W-:-:S05]  /*0250*/  IMAD R3, R3, UR8, RZ ;  /* 0x0000000803037c24 */ /* 0x000fca000f8e02ff */
[----:B------:R-:W-:-:S04]  /*0260*/  IADD3 R5, P0, PT, R0, R3, RZ ;  /* 0x0000000300057210 */ /* 0x000fc80007f1e0ff */
[----:B------:R-:W-:Y:S02]  /*0270*/  LEA.HI.X.SX32 R2, R3, R2, 0x1, P0 ;  /* 0x0000000203027211 */ /* 0x000fe400000f0eff */
[----:B--2---:R-:W-:-:S04]  /*0280*/  LEA R4, P0, R5, UR10, 0x2 ;  /* 0x0000000a05047c11 */ /* 0x004fc8000f8010ff */
[----:B------:R-:W-:Y:S02]  /*0290*/  LEA.HI.X R5, R5, UR11, R2, 0x2, P0 ;  /* 0x0000000b05057c11 */ /* 0x000fe400080f1402 */
[----:B------:R-:W0:Y:S04]  /*02a0*/  LDC.64 R2, c[0x0][0x398] ;  /* 0x0000e600ff027b82 */ /* 0x000e280000000a00 */
[----:B----4-:R-:W2:Y:S01]  /*02b0*/  LDG.E.CONSTANT R5, desc[UR6][R4.64] ;  /* 0x0000000604057981 */ /* 0x010ea2000c1e9900 */
[----:B------:R-:W-:-:S04]  /*02c0*/  IMAD R7, R7, UR4, R6 ;  /* 0x0000000407077c24 */ /* 0x000fc8000f8e0206 */
[----:B------:R-:W-:-:S04]  /*02d0*/  IMAD R7, R7, UR8, R0 ;  /* 0x0000000807077c24 */ /* 0x000fc8000f8e0200 */
[----:B0-----:R-:W-:-:S05]  /*02e0*/  IMAD.WIDE.U32 R2, R7, 0x4, R2 ;  /* 0x0000000407027825 */ /* 0x001fca00078e0002 */
[----:B--2---:R-:W-:Y:S01]  /*02f0*/  STG.E desc[UR6][R2.64], R5 ;  /* 0x0000000502007986 */ /* 0x004fe2000c101906 */
[----:B------:R-:W-:Y:S05]  /*0300*/  EXIT ;  /* 0x000000000000794d */ /* 0x000fea0003800000 */
.L_x_15:
        /* <DEDUP_REMOVED lines=15> */
.L_x_20:


//--------------------- .text._ZN6caffe224ChannelShuffleNCHWKernelIfLb0EEEviiiPKT_PS1_ --------------------------
	.section	.text._ZN6caffe224ChannelShuffleNCHWKernelIfLb0EEEviiiPKT_PS1_,"ax",@progbits
	.align	128
        .global         _ZN6caffe224ChannelShuffleNCHWKernelIfLb0EEEviiiPKT_PS1_
        .type           _ZN6caffe224ChannelShuffleNCHWKernelIfLb0EEEviiiPKT_PS1_,@function
        .size           _ZN6caffe224ChannelShuffleNCHWKernelIfLb0EEEviiiPKT_PS1_,(.L_x_21 - _ZN6caffe224ChannelShuffleNCHWKernelIfLb0EEEviiiPKT_PS1_)
        .other          _ZN6caffe224ChannelShuffleNCHWKernelIfLb0EEEviiiPKT_PS1_,@"STO_CUDA_ENTRY STV_DEFAULT"
_ZN6caffe224ChannelShuffleNCHWKernelIfLb0EEEviiiPKT_PS1_:
.text._ZN6caffe224ChannelShuffleNCHWKernelIfLb0EEEviiiPKT_PS1_:
[----:B------:R-:W-:Y:S01]  /*0000*/  LDC R1, c[0x0][0x37c] ;  /* 0x0000df00ff017b82 */ /* 0x000fe20000000800 */
[----:B------:R-:W0:Y:S01]  /*0010*/  S2R R0, SR_CTAID.X ;  /* 0x0000000000007919 */ /* 0x000e220000002500 */
        /* <DEDUP_REMOVED lines=8> */
[----:B------:R-:W3:Y:S01]  /*00a0*/  S2R R7, SR_CTAID.Y ;  /* 0x0000000000077919 */ /* 0x000ee20000002600 */
        /* <DEDUP_REMOVED lines=38> */
.L_x_16:
        /* <DEDUP_REMOVED lines=15> */
.L_x_21:


//--------------------- .nv.shared._ZN6caffe224ChannelShuffleNHWCKernelIfLi512EEEviiPKfPf --------------------------
	.section	.nv.shared._ZN6caffe224ChannelShuffleNHWCKernelIfLi512EEEviiPKfPf,"aw",@nobits
	.sectionflags	@""
	.align	4
.nv.shared._ZN6caffe224ChannelShuffleNHWCKernelIfLi512EEEviiPKfPf:
	.zero		3072


//--------------------- .nv.shared.reserved.0     --------------------------
	.section	.nv.shared.reserved.0,"aw",@nobits
	.weak		__nv_reservedSMEM_offset_0_alias
	.size		__nv_reservedSMEM_offset_0_alias, 0, 64
	.other		__nv_reservedSMEM_offset_0_alias,@"STO_CUDA_RESERVED_SHARED STV_DEFAULT"
__nv_reservedSMEM_offset_0_alias:
	.zero		0
	.zero		64


//--------------------- .nv.global                --------------------------
	.section	.nv.global,"aw",@nobits
	.align	8
.nv.global:
	.type		_ZTVN10__cxxabiv120__function_type_infoE,@object
	.size		_ZTVN10__cxxabiv120__function_type_infoE,(_ZTVN10__cxxabiv120__si_class_type_infoE - _ZTVN10__cxxabiv120__function_type_infoE)
_ZTVN10__cxxabiv120__function_type_infoE:
	.zero		8
	.type		_ZTVN10__cxxabiv120__si_class_type_infoE,@object
	.size		_ZTVN10__cxxabiv120__si_class_type_infoE,(_ZTTNSt7__cxx1119basic_ostringstreamIcSt11char_traitsIcESaIcEEE - _ZTVN10__cxxabiv120__si_class_type_infoE)
_ZTVN10__cxxabiv120__si_class_type_infoE:
	.zero		8
	.type		_ZTTNSt7__cxx1119basic_ostringstreamIcSt11char_traitsIcESaIcEEE,@object
	.size		_ZTTNSt7__cxx1119basic_ostringstreamIcSt11char_traitsIcESaIcEEE,(_ZTVN10__cxxabiv117__class_type_infoE - _ZTTNSt7__cxx1119basic_ostringstreamIcSt11char_traitsIcESaIcEEE)
_ZTTNSt7__cxx1119basic_ostringstreamIcSt11char_traitsIcESaIcEEE:
	.zero		8
	.type		_ZTVN10__cxxabiv117__class_type_infoE,@object
	.size		_ZTVN10__cxxabiv117__class_type_infoE,(_ZTTSo - _ZTVN10__cxxabiv117__class_type_infoE)
_ZTVN10__cxxabiv117__class_type_infoE:
	.zero		8
	.type		_ZTTSo,@object
	.size		_ZTTSo,(_ZTVN10__cxxabiv119__pointer_type_infoE - _ZTTSo)
_ZTTSo:
	.zero		8
	.type		_ZTVN10__cxxabiv119__pointer_type_infoE,@object
	.size		_ZTVN10__cxxabiv119__pointer_type_infoE,(_ZTVSt9basic_iosIcSt11char_traitsIcEE - _ZTVN10__cxxabiv119__pointer_type_infoE)
_ZTVN10__cxxabiv119__pointer_type_infoE:
	.zero		8
	.type		_ZTVSt9basic_iosIcSt11char_traitsIcEE,@object
	.size		_ZTVSt9basic_iosIcSt11char_traitsIcEE,(_ZTVN3c105ErrorE - _ZTVSt9basic_iosIcSt11char_traitsIcEE)
_ZTVSt9basic_iosIcSt11char_traitsIcEE:
	.zero		32
	.type		_ZTVN3c105ErrorE,@object
	.size		_ZTVN3c105ErrorE,(_ZTVN3c1011StorageImplE - _ZTVN3c105ErrorE)
_ZTVN3c105ErrorE:
	.zero		40
	.type		_ZTVN3c1011StorageImplE,@object
	.size		_ZTVN3c1011StorageImplE,(_ZTVN3c1020intrusive_ptr_targetE - _ZTVN3c1011StorageImplE)
_ZTVN3c1011StorageImplE:
	.zero		40
	.type		_ZTVN3c1020intrusive_ptr_targetE,@object
	.size		_ZTVN3c1020intrusive_ptr_targetE,(_ZTVSt9exception - _ZTVN3c1020intrusive_ptr_targetE)
_ZTVN3c1020intrusive_ptr_targetE:
	.zero		40
	.type		_ZTVSt9exception,@object
	.size		_ZTVSt9exception,(_ZTVSt15basic_streambufIcSt11char_traitsIcEE - _ZTVSt9exception)
_ZTVSt9exception:
	.zero		40
	.type		_ZTVSt15basic_streambufIcSt11char_traitsIcEE,@object
	.size		_ZTVSt15basic_streambufIcSt11char_traitsIcEE,(_ZTVNSt7__cxx1115basic_stringbufIcSt11char_traitsIcESaIcEEE - _ZTVSt15basic_streambufIcSt11char_traitsIcEE)
_ZTVSt15basic_streambufIcSt11char_traitsIcEE:
	.zero		128
	.type		_ZTVNSt7__cxx1115basic_stringbufIcSt11char_traitsIcESaIcEEE,@object
	.size		_ZTVNSt7__cxx1115basic_stringbufIcSt11char_traitsIcESaIcEEE,(_ZTVN6caffe216ChannelShuffleOpIfNS_11CUDAContextEEE - _ZTVNSt7__cxx1115basic_stringbufIcSt11char_traitsIcESaIcEEE)
_ZTVNSt7__cxx1115basic_stringbufIcSt11char_traitsIcESaIcEEE:
	.zero		128
	.type		_ZTVN6caffe216ChannelShuffleOpIfNS_11CUDAContextEEE,@object
	.size		_ZTVN6caffe216ChannelShuffleOpIfNS_11CUDAContextEEE,(_ZTVN6caffe224ChannelShuffleGradientOpIfNS_11CUDAContextEEE - _ZTVN6caffe216ChannelShuffleOpIfNS_11CUDAContextEEE)
_ZTVN6caffe216ChannelShuffleOpIfNS_11CUDAContextEEE:
	.zero		136
	.type		_ZTVN6caffe224ChannelShuffleGradientOpIfNS_11CUDAContextEEE,@object
	.size		_ZTVN6caffe224ChannelShuffleGradientOpIfNS_11CUDAContextEEE,(_ZTVN6caffe28OperatorINS_11CUDAContextEEE - _ZTVN6caffe224ChannelShuffleGradientOpIfNS_11CUDAContextEEE)
_ZTVN6caffe224ChannelShuffleGradientOpIfNS_11CUDAContextEEE:
	.zero		136
	.type		_ZTVN6caffe28OperatorINS_11CUDAContextEEE,@object
	.size		_ZTVN6caffe28OperatorINS_11CUDAContextEEE,(.L_13 - _ZTVN6caffe28OperatorINS_11CUDAContextEEE)
_ZTVN6caffe28OperatorINS_11CUDAContextEEE:
	.zero		136
.L_13:


//--------------------- .nv.shared._ZN6caffe224ChannelShuffleNHWCKernelIfLi128EEEviiPKfPf --------------------------
	.section	.nv.shared._ZN6caffe224ChannelShuffleNHWCKernelIfLi128EEEviiPKfPf,"aw",@nobits
	.sectionflags	@""
	.align	4
.nv.shared._ZN6caffe224ChannelShuffleNHWCKernelIfLi128EEEviiPKfPf:
	.zero		1536


//--------------------- .nv.shared._ZN6caffe224ChannelShuffleNHWCKernelIfLi32EEEviiPKfPf --------------------------
	.section	.nv.shared._ZN6caffe224ChannelShuffleNHWCKernelIfLi32EEEviiPKfPf,"aw",@nobits
	.sectionflags	@""
	.align	4
.nv.shared._ZN6caffe224ChannelShuffleNHWCKernelIfLi32EEEviiPKfPf:
	.zero		1152


//--------------------- .nv.constant0._ZN6caffe224ChannelShuffleNHWCKernelIfLi512EEEviiPKfPf --------------------------
	.section	.nv.constant0._ZN6caffe224ChannelShuffleNHWCKernelIfLi512EEEviiPKfPf,"a",@progbits
	.sectionflags	@""
	.align	4
.nv.constant0._ZN6caffe224ChannelShuffleNHWCKernelIfLi512EEEviiPKfPf:
	.zero		920


//--------------------- .nv.constant0._ZN6caffe224ChannelShuffleNHWCKernelIfLi128EEEviiPKfPf --------------------------
	.section	.nv.constant0._ZN6caffe224ChannelShuffleNHWCKernelIfLi128EEEviiPKfPf,"a",@progbits
	.sectionflags	@""
	.align	4
.nv.constant0._ZN6caffe224ChannelShuffleNHWCKernelIfLi128EEEviiPKfPf:
	.zero		920


//--------------------- .nv.constant0._ZN6caffe224ChannelShuffleNHWCKernelIfLi32EEEviiPKfPf --------------------------
	.section	.nv.constant0._ZN6caffe224ChannelShuffleNHWCKernelIfLi32EEEviiPKfPf,"a",@progbits
	.sectionflags	@""
	.align	4
.nv.constant0._ZN6caffe224ChannelShuffleNHWCKernelIfLi32EEEviiPKfPf:
	.zero		920


//--------------------- .nv.constant0._ZN6caffe224ChannelShuffleNCHWKernelIfLb1EEEviiiPKT_PS1_ --------------------------
	.section	.nv.constant0._ZN6caffe224ChannelShuffleNCHWKernelIfLb1EEEviiiPKT_PS1_,"a",@progbits
	.sectionflags	@""
	.align	4
.nv.constant0._ZN6caffe224ChannelShuffleNCHWKernelIfLb1EEEviiiPKT_PS1_:
	.zero		928


//--------------------- .nv.constant0._ZN6caffe224ChannelShuffleNCHWKernelIfLb0EEEviiiPKT_PS1_ --------------------------
	.section	.nv.constant0._ZN6caffe224ChannelShuffleNCHWKernelIfLb0EEEviiiPKT_PS1_,"a",@progbits
	.sectionflags	@""
	.align	4
.nv.constant0._ZN6caffe224ChannelShuffleNCHWKernelIfLb0EEEviiiPKT_PS1_:
	.zero		928


//--------------------- SYMBOLS --------------------------

	.type		.nv.reservedSmem.offset0,@object
	.size		.nv.reservedSmem.offset0,0x4
	.type		.nv.reservedSmem.cap,@object
	.size		.nv.reservedSmem.cap,0x4
